//
// Generated by NVIDIA NVVM Compiler
//
// Compiler Build ID: CL-36424714
// Cuda compilation tools, release 13.0, V13.0.88
// Based on NVVM 20.0.0
//

.version 9.0
.target sm_100
.address_size 64

	// .globl	_Z14fill_randomishP6float2x

.visible .entry _Z14fill_randomishP6float2x(
	.param .u64 .ptr .align 1 _Z14fill_randomishP6float2x_param_0,
	.param .u64 _Z14fill_randomishP6float2x_param_1
)
{
	.reg .pred 	%p<2>;
	.reg .b32 	%r<6>;
	.reg .b32 	%f<6>;
	.reg .b64 	%rd<7>;

	ld.param.u64 	%rd2, [_Z14fill_randomishP6float2x_param_0];
	ld.param.u64 	%rd3, [_Z14fill_randomishP6float2x_param_1];
	mov.u32 	%r1, %ctaid.x;
	mov.u32 	%r2, %ntid.x;
	mov.u32 	%r3, %tid.x;
	mad.lo.s32 	%r4, %r1, %r2, %r3;
	cvt.u64.u32 	%rd1, %r4;
	setp.le.s64 	%p1, %rd3, %rd1;
	@%p1 bra 	$L__BB0_2;
	cvt.u32.u64 	%r5, %rd1;
	cvta.to.global.u64 	%rd4, %rd2;
	cvt.rn.f32.u32 	%f1, %r5;
	mul.f32 	%f2, %f1, 0f3AE2C12B;
	sin.approx.f32 	%f3, %f2;
	mul.f32 	%f4, %f1, 0f3A6E8D11;
	cos.approx.f32 	%f5, %f4;
	shl.b64 	%rd5, %rd1, 3;
	add.s64 	%rd6, %rd4, %rd5;
	st.global.v2.f32 	[%rd6], {%f3, %f5};
$L__BB0_2:
	ret;

}


// ===== COMPILED SASS (sm_100) =====

	.target	sm_100

	.elftype	@"ET_EXEC"


//--------------------- .note.nv.tkinfo           --------------------------
	.section	.note.nv.tkinfo,"",@"SHT_NOTE"
	.sectionflags	@"SHF_NOTE_NV_TKINFO"
	.tkinfo
        /*0018*/ 	.word	0x00000002
        /*0030*/ 	.string	""
        /*0030*/ 	.string	"ptxas"
        /*0030*/ 	.string	"Cuda compilation tools, release 13.0, V13.0.88"
        /*0030*/ 	.string	"Build cuda_13.0.r13.0/compiler.36424714_0"
        /*0030*/ 	.string	"-arch sm_100 -m 64 "



//--------------------- .note.nv.cuinfo           --------------------------
	.section	.note.nv.cuinfo,"",@"SHT_NOTE"
	.sectionflags	@"SHF_NOTE_NV_CUINFO"
        /*0018*/ 	.short	0x0002
        /*001a*/ 	.short	0x0064
        /*001c*/ 	.short	0x0082
	.zero		2


//--------------------- .nv.info                  --------------------------
	.section	.nv.info,"",@"SHT_CUDA_INFO"
	.align	4


	//----- nvinfo : EIATTR_REGCOUNT
	.align		4
        /*0000*/ 	.byte	0x04, 0x2f
        /*0002*/ 	.short	(.L_1 - .L_0)
	.align		4
.L_0:
        /*0004*/ 	.word	index@(_Z14fill_randomishP6float2x)
        /*0008*/ 	.word	0x00000008


	//----- nvinfo : EIATTR_FRAME_SIZE
	.align		4
.L_1:
        /*000c*/ 	.byte	0x04, 0x11
        /*000e*/ 	.short	(.L_3 - .L_2)
	.align		4
.L_2:
        /*0010*/ 	.word	index@(_Z14fill_randomishP6float2x)
        /*0014*/ 	.word	0x00000000


	//----- nvinfo : EIATTR_MIN_STACK_SIZE
	.align		4
.L_3:
        /*0018*/ 	.byte	0x04, 0x12
        /*001a*/ 	.short	(.L_5 - .L_4)
	.align		4
.L_4:
        /*001c*/ 	.word	index@(_Z14fill_randomishP6float2x)
        /*0020*/ 	.word	0x00000000
.L_5:


//--------------------- .nv.compat                --------------------------
	.section	.nv.compat,"",@"SHT_CUDA_COMPAT_INFO"
	.align	4
        /*0000*/ 	.byte	0x02, 0x09, 0x00, 0x00, 0x02, 0x02, 0x01, 0x00, 0x02, 0x05, 0x05, 0x00, 0x03, 0x07, 0x01, 0x01
        /*0010*/ 	.byte	0x02, 0x03, 0x00, 0x00, 0x02, 0x06, 0x01, 0x00, 0x04, 0x0b, 0x08, 0x00, 0x09, 0x00, 0x00, 0x00
        /*0020*/ 	.byte	0x00, 0x00, 0x00, 0x00


//--------------------- .nv.info._Z14fill_randomishP6float2x --------------------------
	.section	.nv.info._Z14fill_randomishP6float2x,"",@"SHT_CUDA_INFO"
	.sectionflags	@""
	.align	4


	//----- nvinfo : EIATTR_CUDA_API_VERSION
	.align		4
        /*0000*/ 	.byte	0x04, 0x37
        /*0002*/ 	.short	(.L_7 - .L_6)
.L_6:
        /*0004*/ 	.word	0x00000082


	//----- nvinfo : EIATTR_KPARAM_INFO
	.align		4
.L_7:
        /*0008*/ 	.byte	0x04, 0x17
        /*000a*/ 	.short	(.L_9 - .L_8)
.L_8:
        /*000c*/ 	.word	0x00000000
        /*0010*/ 	.short	0x0001
        /*0012*/ 	.short	0x0008
        /*0014*/ 	.byte	0x00, 0xf0, 0x21, 0x00


	//----- nvinfo : EIATTR_KPARAM_INFO
	.align		4
.L_9:
        /*0018*/ 	.byte	0x04, 0x17
        /*001a*/ 	.short	(.L_11 - .L_10)
.L_10:
        /*001c*/ 	.word	0x00000000
        /*0020*/ 	.short	0x0000
        /*0022*/ 	.short	0x0000
        /*0024*/ 	.byte	0x00, 0xf5, 0x21, 0x00


	//----- nvinfo : EIATTR_SPARSE_MMA_MASK
	.align		4
.L_11:
        /*0028*/ 	.byte	0x03, 0x50
        /*002a*/ 	.short	0x0000


	//----- nvinfo : EIATTR_MAXREG_COUNT
	.align		4
        /*002c*/ 	.byte	0x03, 0x1b
        /*002e*/ 	.short	0x00ff


	//----- nvinfo : EIATTR_MERCURY_ISA_VERSION
	.align		4
        /*0030*/ 	.byte	0x03, 0x5f
        /*0032*/ 	.short	0x0101


	//----- nvinfo : EIATTR_VRC_CTA_INIT_COUNT
	.align		4
        /*0034*/ 	.byte	0x02, 0x4a
	.zero		1
	.zero		1


	//----- nvinfo : EIATTR_EXIT_INSTR_OFFSETS
	.align		4
        /*0038*/ 	.byte	0x04, 0x1c
        /*003a*/ 	.short	(.L_13 - .L_12)


	//   ....[0]....
.L_12:
        /*003c*/ 	.word	0x00000080


	//   ....[1]....
        /*0040*/ 	.word	0x00000150


	//----- nvinfo : EIATTR_CBANK_PARAM_SIZE
	.align		4
.L_13:
        /*0044*/ 	.byte	0x03, 0x19
        /*0046*/ 	.short	0x0010


	//----- nvinfo : EIATTR_PARAM_CBANK
	.align		4
        /*0048*/ 	.byte	0x04, 0x0a
        /*004a*/ 	.short	(.L_15 - .L_14)
	.align		4
.L_14:
        /*004c*/ 	.word	index@(.nv.constant0._Z14fill_randomishP6float2x)
        /*0050*/ 	.short	0x0380
        /*0052*/ 	.short	0x0010


	//----- nvinfo : EIATTR_SW_WAR
	.align		4
.L_15:
        /*0054*/ 	.byte	0x04, 0x36
        /*0056*/ 	.short	(.L_17 - .L_16)
.L_16:
        /*0058*/ 	.word	0x00000008
.L_17:


//--------------------- .nv.callgraph             --------------------------
	.section	.nv.callgraph,"",@"SHT_CUDA_CALLGRAPH"
	.align	4
	.sectionentsize	8
	.align		4
        /*0000*/ 	.word	0x00000000
	.align		4
        /*0004*/ 	.word	0xffffffff
	.align		4
        /*0008*/ 	.word	0x00000000
	.align		4
        /*000c*/ 	.word	0xfffffffe
	.align		4
        /*0010*/ 	.word	0x00000000
	.align		4
        /*0014*/ 	.word	0xfffffffd
	.align		4
        /*0018*/ 	.word	0x00000000
	.align		4
        /*001c*/ 	.word	0xfffffffc


//--------------------- .text._Z14fill_randomishP6float2x --------------------------
	.section	.text._Z14fill_randomishP6float2x,"ax",@progbits
	.align	128
        .global         _Z14fill_randomishP6float2x
        .type           _Z14fill_randomishP6float2x,@function
        .size           _Z14fill_randomishP6float2x,(.L_x_1 - _Z14fill_randomishP6float2x)
        .other          _Z14fill_randomishP6float2x,@"STO_CUDA_ENTRY STV_DEFAULT"
_Z14fill_randomishP6float2x:
.text._Z14fill_randomishP6float2x:
[----:B------:R-:W-:Y:S01]  /*0000*/  LDC R1, c[0x0][0x37c] ;  /* 0x0000df00ff017b82 */ /* 0x000fe20000000800 */
[----:B------:R-:W0:Y:S07]  /*0010*/  S2R R3, SR_TID.X ;  /* 0x0000000000037919 */ /* 0x000e2e0000002100 */
[----:B------:R-:W0:Y:S01]  /*0020*/  S2UR UR4, SR_CTAID.X ;  /* 0x00000000000479c3 */ /* 0x000e220000002500 */
[----:B------:R-:W1:Y:S07]  /*0030*/  LDCU.64 UR6, c[0x0][0x388] ;  /* 0x00007100ff0677ac */ /* 0x000e6e0008000a00 */
[----:B------:R-:W0:Y:S02]  /*0040*/  LDC R0, c[0x0][0x360] ;  /* 0x0000d800ff007b82 */ /* 0x000e240000000800 */
[----:B0-----:R-:W-:-:S05]  /*0050*/  IMAD R0, R0, UR4, R3 ;  /* 0x0000000400007c24 */ /* 0x001fca000f8e0203 */
[----:B-1----:R-:W-:-:S04]  /*0060*/  ISETP.GE.U32.AND P0, PT, R0, UR6, PT ;  /* 0x0000000600007c0c */ /* 0x002fc8000bf06070 */
[----:B------:R-:W-:-:S13]  /*0070*/  ISETP.GE.AND.EX P0, PT, RZ, UR7, PT, P0 ;  /* 0x00000007ff007c0c */ /* 0x000fda000bf06300 */
[----:B------:R-:W-:Y:S05]  /*0080*/  @P0 EXIT ;  /* 0x000000000000094d */ /* 0x000fea0003800000 */
[----:B------:R-:W-:Y:S01]  /*0090*/  I2FP.F32.U32 R2, R0 ;  /* 0x0000000000027245 */ /* 0x000fe20000201000 */
[----:B------:R-:W0:Y:S04]  /*00a0*/  LDCU.64 UR6, c[0x0][0x380] ;  /* 0x00007000ff0677ac */ /* 0x000e280008000a00 */
[C---:B------:R-:W-:Y:S01]  /*00b0*/  FMUL R3, R2.reuse, 0.0017300000181421637535 ;  /* 0x3ae2c12b02037820 */ /* 0x040fe20000400000 */
[----:B------:R-:W-:Y:S01]  /*00c0*/  FMUL R2, R2, 0.00091000000247731804848 ;  /* 0x3a6e8d1102027820 */ /* 0x000fe20000400000 */
[----:B------:R-:W1:Y:S02]  /*00d0*/  LDCU.64 UR4, c[0x0][0x358] ;  /* 0x00006b00ff0477ac */ /* 0x000e640008000a00 */
[----:B------:R-:W-:Y:S01]  /*00e0*/  FMUL.RZ R4, R3, 0.15915493667125701904 ;  /* 0x3e22f98303047820 */ /* 0x000fe2000040c000 */
[----:B------:R-:W-:-:S05]  /*00f0*/  FMUL.RZ R5, R2, 0.15915493667125701904 ;  /* 0x3e22f98302057820 */ /* 0x000fca000040c000 */
[----:B------:R-:W-:Y:S01]  /*0100*/  MUFU.SIN R4, R4 ;  /* 0x0000000400047308 */ /* 0x000fe20000000400 */
[----:B0-----:R-:W-:-:S07]  /*0110*/  LEA R2, P0, R0, UR6, 0x3 ;  /* 0x0000000600027c11 */ /* 0x001fce000f8018ff */
[----:B------:R-:W1:Y:S01]  /*0120*/  MUFU.COS R5, R5 ;  /* 0x0000000500057308 */ /* 0x000e620000000000 */
[----:B------:R-:W-:-:S05]  /*0130*/  LEA.HI.X R3, R0, UR7, RZ, 0x3, P0 ;  /* 0x0000000700037c11 */ /* 0x000fca00080f1cff */
[----:B-1----:R-:W-:Y:S01]  /*0140*/  STG.E.64 desc[UR4][R2.64], R4 ;  /* 0x0000000402007986 */ /* 0x002fe2000c101b04 */
[----:B------:R-:W-:Y:S05]  /*0150*/  EXIT ;  /* 0x000000000000794d */ /* 0x000fea0003800000 */
.L_x_0:
[----:B------:R-:W-:-:S00]  /*0160*/  BRA `(.L_x_0) ;  /* 0xfffffffc00fc7947 */ /* 0x000fc0000383ffff */
[----:B------:R-:W-:-:S00]  /*0170*/  NOP ;  /* 0x0000000000007918 */ /* 0x000fc00000000000 */
        /* <DEDUP_REMOVED lines=8> */
.L_x_1:


//--------------------- .nv.shared.reserved.0     --------------------------
	.section	.nv.shared.reserved.0,"aw",@nobits
	.weak		__nv_reservedSMEM_offset_0_alias
	.size		__nv_reservedSMEM_offset_0_alias, 0, 64
	.other		__nv_reservedSMEM_offset_0_alias,@"STO_CUDA_RESERVED_SHARED STV_DEFAULT"
__nv_reservedSMEM_offset_0_alias:
	.zero		0
	.zero		64


//--------------------- .nv.constant0._Z14fill_randomishP6float2x --------------------------
	.section	.nv.constant0._Z14fill_randomishP6float2x,"a",@progbits
	.sectionflags	@""
	.align	4
.nv.constant0._Z14fill_randomishP6float2x:
	.zero		912


//--------------------- SYMBOLS --------------------------

	.type		.nv.reservedSmem.offset0,@object
	.size		.nv.reservedSmem.offset0,0x4
